//
// Generated by NVIDIA NVVM Compiler
//
// Compiler Build ID: CL-36424714
// Cuda compilation tools, release 13.0, V13.0.88
// Based on NVVM 20.0.0
//

.version 9.0
.target sm_100
.address_size 64

	// .globl	_Z18eliminateMultiplesPiiS_i

.visible .entry _Z18eliminateMultiplesPiiS_i(
	.param .u64 .ptr .align 1 _Z18eliminateMultiplesPiiS_i_param_0,
	.param .u32 _Z18eliminateMultiplesPiiS_i_param_1,
	.param .u64 .ptr .align 1 _Z18eliminateMultiplesPiiS_i_param_2,
	.param .u32 _Z18eliminateMultiplesPiiS_i_param_3
)
{
	.reg .pred 	%p<11>;
	.reg .b32 	%r<27>;
	.reg .b64 	%rd<9>;

	ld.param.u64 	%rd3, [_Z18eliminateMultiplesPiiS_i_param_0];
	ld.param.u32 	%r17, [_Z18eliminateMultiplesPiiS_i_param_1];
	ld.param.u64 	%rd4, [_Z18eliminateMultiplesPiiS_i_param_2];
	ld.param.u32 	%r18, [_Z18eliminateMultiplesPiiS_i_param_3];
	cvta.to.global.u64 	%rd1, %rd3;
	cvta.to.global.u64 	%rd2, %rd4;
	mov.u32 	%r1, %tid.x;
	add.s32 	%r2, %r1, 2;
	mov.u32 	%r3, %ntid.x;
	ld.global.u32 	%r22, [%rd2];
$L__BB0_1:
	mad.lo.s32 	%r23, %r22, %r2, -1;
	setp.ge.s32 	%p1, %r23, %r17;
	@%p1 bra 	$L__BB0_3;
$L__BB0_2:
	mul.wide.s32 	%rd5, %r23, 4;
	add.s64 	%rd6, %rd1, %rd5;
	mov.b32 	%r19, 0;
	st.global.u32 	[%rd6], %r19;
	ld.global.u32 	%r20, [%rd2];
	mad.lo.s32 	%r23, %r20, %r3, %r23;
	setp.lt.s32 	%p2, %r23, %r17;
	@%p2 bra 	$L__BB0_2;
$L__BB0_3:
	setp.ne.s32 	%p3, %r1, 0;
	bar.sync 	0;
	@%p3 bra 	$L__BB0_9;
	ld.global.u32 	%r24, [%rd2];
	setp.eq.s32 	%p4, %r24, 2;
	add.s32 	%r21, %r24, 1;
	selp.b32 	%r25, 2, %r21, %p4;
	setp.ge.u32 	%p5, %r25, %r17;
	@%p5 bra 	$L__BB0_9;
	mov.u32 	%r26, %r24;
$L__BB0_6:
	mul.wide.u32 	%rd7, %r25, 4;
	add.s64 	%rd8, %rd1, %rd7;
	ld.global.u32 	%r13, [%rd8];
	setp.le.s32 	%p6, %r13, %r24;
	@%p6 bra 	$L__BB0_8;
	st.global.u32 	[%rd2], %r13;
	mov.u32 	%r26, %r13;
$L__BB0_8:
	setp.le.s32 	%p7, %r13, %r24;
	add.s32 	%r25, %r25, 2;
	setp.lt.u32 	%p8, %r25, %r17;
	and.pred  	%p9, %p8, %p7;
	mov.u32 	%r24, %r26;
	@%p9 bra 	$L__BB0_6;
$L__BB0_9:
	bar.sync 	0;
	ld.global.u32 	%r22, [%rd2];
	setp.lt.s32 	%p10, %r22, %r18;
	@%p10 bra 	$L__BB0_1;
	ret;

}


// ===== COMPILED SASS (sm_100) =====

	.target	sm_100

	.elftype	@"ET_EXEC"


//--------------------- .note.nv.tkinfo           --------------------------
	.section	.note.nv.tkinfo,"",@"SHT_NOTE"
	.sectionflags	@"SHF_NOTE_NV_TKINFO"
	.tkinfo
        /*0018*/ 	.word	0x00000002
        /*0030*/ 	.string	""
        /*0030*/ 	.string	"ptxas"
        /*0030*/ 	.string	"Cuda compilation tools, release 13.0, V13.0.88"
        /*0030*/ 	.string	"Build cuda_13.0.r13.0/compiler.36424714_0"
        /*0030*/ 	.string	"-arch sm_100 -m 64 "



//--------------------- .note.nv.cuinfo           --------------------------
	.section	.note.nv.cuinfo,"",@"SHT_NOTE"
	.sectionflags	@"SHF_NOTE_NV_CUINFO"
        /*0018*/ 	.short	0x0002
        /*001a*/ 	.short	0x0064
        /*001c*/ 	.short	0x0082
	.zero		2


//--------------------- .nv.info                  --------------------------
	.section	.nv.info,"",@"SHT_CUDA_INFO"
	.align	4


	//----- nvinfo : EIATTR_REGCOUNT
	.align		4
        /*0000*/ 	.byte	0x04, 0x2f
        /*0002*/ 	.short	(.L_1 - .L_0)
	.align		4
.L_0:
        /*0004*/ 	.word	index@(_Z18eliminateMultiplesPiiS_i)
        /*0008*/ 	.word	0x0000000d


	//----- nvinfo : EIATTR_FRAME_SIZE
	.align		4
.L_1:
        /*000c*/ 	.byte	0x04, 0x11
        /*000e*/ 	.short	(.L_3 - .L_2)
	.align		4
.L_2:
        /*0010*/ 	.word	index@(_Z18eliminateMultiplesPiiS_i)
        /*0014*/ 	.word	0x00000000


	//----- nvinfo : EIATTR_MIN_STACK_SIZE
	.align		4
.L_3:
        /*0018*/ 	.byte	0x04, 0x12
        /*001a*/ 	.short	(.L_5 - .L_4)
	.align		4
.L_4:
        /*001c*/ 	.word	index@(_Z18eliminateMultiplesPiiS_i)
        /*0020*/ 	.word	0x00000000
.L_5:


//--------------------- .nv.compat                --------------------------
	.section	.nv.compat,"",@"SHT_CUDA_COMPAT_INFO"
	.align	4
        /*0000*/ 	.byte	0x02, 0x09, 0x00, 0x00, 0x02, 0x02, 0x01, 0x00, 0x02, 0x05, 0x05, 0x00, 0x03, 0x07, 0x01, 0x01
        /*0010*/ 	.byte	0x02, 0x03, 0x00, 0x00, 0x02, 0x06, 0x01, 0x00, 0x04, 0x0b, 0x08, 0x00, 0x09, 0x00, 0x00, 0x00
        /*0020*/ 	.byte	0x00, 0x00, 0x00, 0x00


//--------------------- .nv.info._Z18eliminateMultiplesPiiS_i --------------------------
	.section	.nv.info._Z18eliminateMultiplesPiiS_i,"",@"SHT_CUDA_INFO"
	.sectionflags	@""
	.align	4


	//----- nvinfo : EIATTR_CUDA_API_VERSION
	.align		4
        /*0000*/ 	.byte	0x04, 0x37
        /*0002*/ 	.short	(.L_7 - .L_6)
.L_6:
        /*0004*/ 	.word	0x00000082


	//----- nvinfo : EIATTR_KPARAM_INFO
	.align		4
.L_7:
        /*0008*/ 	.byte	0x04, 0x17
        /*000a*/ 	.short	(.L_9 - .L_8)
.L_8:
        /*000c*/ 	.word	0x00000000
        /*0010*/ 	.short	0x0003
        /*0012*/ 	.short	0x0018
        /*0014*/ 	.byte	0x00, 0xf0, 0x11, 0x00


	//----- nvinfo : EIATTR_KPARAM_INFO
	.align		4
.L_9:
        /*0018*/ 	.byte	0x04, 0x17
        /*001a*/ 	.short	(.L_11 - .L_10)
.L_10:
        /*001c*/ 	.word	0x00000000
        /*0020*/ 	.short	0x0002
        /*0022*/ 	.short	0x0010
        /*0024*/ 	.byte	0x00, 0xf5, 0x21, 0x00


	//----- nvinfo : EIATTR_KPARAM_INFO
	.align		4
.L_11:
        /*0028*/ 	.byte	0x04, 0x17
        /*002a*/ 	.short	(.L_13 - .L_12)
.L_12:
        /*002c*/ 	.word	0x00000000
        /*0030*/ 	.short	0x0001
        /*0032*/ 	.short	0x0008
        /*0034*/ 	.byte	0x00, 0xf0, 0x11, 0x00


	//----- nvinfo : EIATTR_KPARAM_INFO
	.align		4
.L_13:
        /*0038*/ 	.byte	0x04, 0x17
        /*003a*/ 	.short	(.L_15 - .L_14)
.L_14:
        /*003c*/ 	.word	0x00000000
        /*0040*/ 	.short	0x0000
        /*0042*/ 	.short	0x0000
        /*0044*/ 	.byte	0x00, 0xf5, 0x21, 0x00


	//----- nvinfo : EIATTR_SPARSE_MMA_MASK
	.align		4
.L_15:
        /*0048*/ 	.byte	0x03, 0x50
        /*004a*/ 	.short	0x0000


	//----- nvinfo : EIATTR_MAXREG_COUNT
	.align		4
        /*004c*/ 	.byte	0x03, 0x1b
        /*004e*/ 	.short	0x00ff


	//----- nvinfo : EIATTR_NUM_BARRIERS
	.align		4
        /*0050*/ 	.byte	0x02, 0x4c
        /*0052*/ 	.byte	0x01
	.zero		1


	//----- nvinfo : EIATTR_MERCURY_ISA_VERSION
	.align		4
        /*0054*/ 	.byte	0x03, 0x5f
        /*0056*/ 	.short	0x0101


	//----- nvinfo : EIATTR_VRC_CTA_INIT_COUNT
	.align		4
        /*0058*/ 	.byte	0x02, 0x4a
	.zero		1
	.zero		1


	//----- nvinfo : EIATTR_EXIT_INSTR_OFFSETS
	.align		4
        /*005c*/ 	.byte	0x04, 0x1c
        /*005e*/ 	.short	(.L_17 - .L_16)


	//   ....[0]....
.L_16:
        /*0060*/ 	.word	0x00000360


	//----- nvinfo : EIATTR_CRS_STACK_SIZE
	.align		4
.L_17:
        /*0064*/ 	.byte	0x04, 0x1e
        /*0066*/ 	.short	(.L_19 - .L_18)
.L_18:
        /*0068*/ 	.word	0x00000000


	//----- nvinfo : EIATTR_CBANK_PARAM_SIZE
	.align		4
.L_19:
        /*006c*/ 	.byte	0x03, 0x19
        /*006e*/ 	.short	0x001c


	//----- nvinfo : EIATTR_PARAM_CBANK
	.align		4
        /*0070*/ 	.byte	0x04, 0x0a
        /*0072*/ 	.short	(.L_21 - .L_20)
	.align		4
.L_20:
        /*0074*/ 	.word	index@(.nv.constant0._Z18eliminateMultiplesPiiS_i)
        /*0078*/ 	.short	0x0380
        /*007a*/ 	.short	0x001c


	//----- nvinfo : EIATTR_SW_WAR
	.align		4
.L_21:
        /*007c*/ 	.byte	0x04, 0x36
        /*007e*/ 	.short	(.L_23 - .L_22)
.L_22:
        /*0080*/ 	.word	0x00000008
.L_23:


//--------------------- .nv.callgraph             --------------------------
	.section	.nv.callgraph,"",@"SHT_CUDA_CALLGRAPH"
	.align	4
	.sectionentsize	8
	.align		4
        /*0000*/ 	.word	0x00000000
	.align		4
        /*0004*/ 	.word	0xffffffff
	.align		4
        /*0008*/ 	.word	0x00000000
	.align		4
        /*000c*/ 	.word	0xfffffffe
	.align		4
        /*0010*/ 	.word	0x00000000
	.align		4
        /*0014*/ 	.word	0xfffffffd
	.align		4
        /*0018*/ 	.word	0x00000000
	.align		4
        /*001c*/ 	.word	0xfffffffc


//--------------------- .text._Z18eliminateMultiplesPiiS_i --------------------------
	.section	.text._Z18eliminateMultiplesPiiS_i,"ax",@progbits
	.align	128
        .global         _Z18eliminateMultiplesPiiS_i
        .type           _Z18eliminateMultiplesPiiS_i,@function
        .size           _Z18eliminateMultiplesPiiS_i,(.L_x_8 - _Z18eliminateMultiplesPiiS_i)
        .other          _Z18eliminateMultiplesPiiS_i,@"STO_CUDA_ENTRY STV_DEFAULT"
_Z18eliminateMultiplesPiiS_i:
.text._Z18eliminateMultiplesPiiS_i:
[----:B------:R-:W-:Y:S08]  /*0000*/  LDC R1, c[0x0][0x37c] ;  /* 0x0000df00ff017b82 */ /* 0x000ff00000000800 */
[----:B------:R-:W0:Y:S01]  /*0010*/  LDC.64 R2, c[0x0][0x390] ;  /* 0x0000e400ff027b82 */ /* 0x000e220000000a00 */
[----:B------:R-:W0:Y:S02]  /*0020*/  LDCU.64 UR4, c[0x0][0x358] ;  /* 0x00006b00ff0477ac */ /* 0x000e240008000a00 */
[----:B0-----:R0:W5:Y:S01]  /*0030*/  LDG.E R3, desc[UR4][R2.64] ;  /* 0x0000000402037981 */ /* 0x001162000c1e1900 */
[----:B------:R-:W1:Y:S01]  /*0040*/  LDCU UR6, c[0x0][0x360] ;  /* 0x00006c00ff0677ac */ /* 0x000e620008000800 */
[----:B------:R-:W2:Y:S02]  /*0050*/  S2R R10, SR_TID.X ;  /* 0x00000000000a7919 */ /* 0x000ea40000002100 */
[----:B012---:R-:W-:-:S07]  /*0060*/  VIADD R0, R10, 0x2 ;  /* 0x000000020a007836 */ /* 0x007fce0000000000 */
.L_x_6:
[----:B------:R-:W0:Y:S01]  /*0070*/  LDCU UR7, c[0x0][0x388] ;  /* 0x00007100ff0777ac */ /* 0x000e220008000800 */
[----:B-----5:R-:W-:Y:S01]  /*0080*/  IMAD R3, R0, R3, -0x1 ;  /* 0xffffffff00037424 */ /* 0x020fe200078e0203 */
[----:B------:R-:W-:Y:S04]  /*0090*/  BSSY.RECONVERGENT B0, `(.L_x_0) ;  /* 0x000000c000007945 */ /* 0x000fe80003800200 */
[----:B0-----:R-:W-:-:S13]  /*00a0*/  ISETP.GE.AND P0, PT, R3, UR7, PT ;  /* 0x0000000703007c0c */ /* 0x001fda000bf06270 */
[----:B------:R-:W-:Y:S05]  /*00b0*/  @P0 BRA `(.L_x_1) ;  /* 0x0000000000240947 */ /* 0x000fea0003800000 */
[----:B------:R-:W0:Y:S01]  /*00c0*/  LDC.64 R6, c[0x0][0x390] ;  /* 0x0000e400ff067b82 */ /* 0x000e220000000a00 */
[----:B------:R-:W-:-:S07]  /*00d0*/  IMAD.MOV.U32 R9, RZ, RZ, R3 ;  /* 0x000000ffff097224 */ /* 0x000fce00078e0003 */
[----:B------:R-:W1:Y:S02]  /*00e0*/  LDC.64 R4, c[0x0][0x380] ;  /* 0x0000e000ff047b82 */ /* 0x000e640000000a00 */
.L_x_2:
[----:B-1----:R-:W-:-:S05]  /*00f0*/  IMAD.WIDE R2, R9, 0x4, R4 ;  /* 0x0000000409027825 */ /* 0x002fca00078e0204 */
[----:B------:R2:W-:Y:S04]  /*0100*/  STG.E desc[UR4][R2.64], RZ ;  /* 0x000000ff02007986 */ /* 0x0005e8000c101904 */
[----:B0-----:R-:W3:Y:S02]  /*0110*/  LDG.E R8, desc[UR4][R6.64] ;  /* 0x0000000406087981 */ /* 0x001ee4000c1e1900 */
[----:B---3--:R-:W-:-:S05]  /*0120*/  IMAD R9, R8, UR6, R9 ;  /* 0x0000000608097c24 */ /* 0x008fca000f8e0209 */
[----:B------:R-:W-:-:S13]  /*0130*/  ISETP.GE.AND P0, PT, R9, UR7, PT ;  /* 0x0000000709007c0c */ /* 0x000fda000bf06270 */
[----:B--2---:R-:W-:Y:S05]  /*0140*/  @!P0 BRA `(.L_x_2) ;  /* 0xfffffffc00e88947 */ /* 0x004fea000383ffff */
.L_x_1:
[----:B------:R-:W-:Y:S05]  /*0150*/  BSYNC.RECONVERGENT B0 ;  /* 0x0000000000007941 */ /* 0x000fea0003800200 */
.L_x_0:
[----:B------:R-:W-:Y:S01]  /*0160*/  BAR.SYNC.DEFER_BLOCKING 0x0 ;  /* 0x0000000000007b1d */ /* 0x000fe20000010000 */
[----:B------:R-:W-:-:S05]  /*0170*/  ISETP.NE.AND P0, PT, R10, RZ, PT ;  /* 0x000000ff0a00720c */ /* 0x000fca0003f05270 */
[----:B------:R-:W-:Y:S08]  /*0180*/  BSSY.RECONVERGENT B0, `(.L_x_3) ;  /* 0x0000017000007945 */ /* 0x000ff00003800200 */
[----:B------:R-:W-:Y:S05]  /*0190*/  @P0 BRA `(.L_x_4) ;  /* 0x0000000000540947 */ /* 0x000fea0003800000 */
[----:B------:R-:W0:Y:S02]  /*01a0*/  LDC.64 R2, c[0x0][0x390] ;  /* 0x0000e400ff027b82 */ /* 0x000e240000000a00 */
[----:B0-----:R-:W2:Y:S02]  /*01b0*/  LDG.E R2, desc[UR4][R2.64] ;  /* 0x0000000402027981 */ /* 0x001ea4000c1e1900 */
[C---:B--2---:R-:W-:Y:S01]  /*01c0*/  VIADD R4, R2.reuse, 0x1 ;  /* 0x0000000102047836 */ /* 0x044fe20000000000 */
[----:B------:R-:W-:-:S04]  /*01d0*/  ISETP.NE.AND P0, PT, R2, 0x2, PT ;  /* 0x000000020200780c */ /* 0x000fc80003f05270 */
[----:B------:R-:W-:-:S04]  /*01e0*/  SEL R6, R4, 0x2, P0 ;  /* 0x0000000204067807 */ /* 0x000fc80000000000 */
[----:B------:R-:W-:-:S13]  /*01f0*/  ISETP.GE.U32.AND P0, PT, R6, UR7, PT ;  /* 0x0000000706007c0c */ /* 0x000fda000bf06070 */
[----:B------:R-:W-:Y:S05]  /*0200*/  @P0 BRA `(.L_x_4) ;  /* 0x0000000000380947 */ /* 0x000fea0003800000 */
[----:B------:R-:W0:Y:S01]  /*0210*/  LDC.64 R4, c[0x0][0x380] ;  /* 0x0000e000ff047b82 */ /* 0x000e220000000a00 */
[----:B------:R-:W-:Y:S01]  /*0220*/  MOV R8, R2 ;  /* 0x0000000200087202 */ /* 0x000fe20000000f00 */
[----:B------:R-:W-:Y:S01]  /*0230*/  IMAD.MOV.U32 R9, RZ, RZ, R6 ;  /* 0x000000ffff097224 */ /* 0x000fe200078e0006 */
[----:B------:R-:W1:Y:S01]  /*0240*/  LDCU UR8, c[0x0][0x388] ;  /* 0x00007100ff0877ac */ /* 0x000e620008000800 */
[----:B------:R-:W-:-:S05]  /*0250*/  NOP ;  /* 0x0000000000007918 */ /* 0x000fca0000000000 */
.L_x_5:
[----:B0-2---:R-:W-:-:S06]  /*0260*/  IMAD.WIDE.U32 R2, R9, 0x4, R4 ;  /* 0x0000000409027825 */ /* 0x005fcc00078e0004 */
[----:B------:R-:W2:Y:S01]  /*0270*/  LDG.E R3, desc[UR4][R2.64] ;  /* 0x0000000402037981 */ /* 0x000ea2000c1e1900 */
[----:B------:R-:W-:-:S05]  /*0280*/  VIADD R9, R9, 0x2 ;  /* 0x0000000209097836 */ /* 0x000fca0000000000 */
[----:B-1----:R-:W-:Y:S02]  /*0290*/  ISETP.LT.U32.AND P1, PT, R9, UR8, PT ;  /* 0x0000000809007c0c */ /* 0x002fe4000bf21070 */
[----:B--2---:R-:W-:-:S13]  /*02a0*/  ISETP.GT.AND P0, PT, R3, R8, PT ;  /* 0x000000080300720c */ /* 0x004fda0003f04270 */
[----:B------:R-:W0:Y:S01]  /*02b0*/  @P0 LDC.64 R6, c[0x0][0x390] ;  /* 0x0000e400ff060b82 */ /* 0x000e220000000a00 */
[----:B------:R-:W-:Y:S01]  /*02c0*/  @P0 MOV R8, R3 ;  /* 0x0000000300080202 */ /* 0x000fe20000000f00 */
[----:B0-----:R2:W-:Y:S01]  /*02d0*/  @P0 STG.E desc[UR4][R6.64], R3 ;  /* 0x0000000306000986 */ /* 0x0015e2000c101904 */
[----:B------:R-:W-:Y:S05]  /*02e0*/  @!P0 BRA P1, `(.L_x_5) ;  /* 0xfffffffc00dc8947 */ /* 0x000fea000083ffff */
.L_x_4:
[----:B------:R-:W-:Y:S05]  /*02f0*/  BSYNC.RECONVERGENT B0 ;  /* 0x0000000000007941 */ /* 0x000fea0003800200 */
.L_x_3:
[----:B--2---:R-:W0:Y:S08]  /*0300*/  LDC.64 R2, c[0x0][0x390] ;  /* 0x0000e400ff027b82 */ /* 0x004e300000000a00 */
[----:B------:R-:W-:Y:S06]  /*0310*/  BAR.SYNC.DEFER_BLOCKING 0x0 ;  /* 0x0000000000007b1d */ /* 0x000fec0000010000 */
[----:B------:R-:W1:Y:S01]  /*0320*/  LDCU UR7, c[0x0][0x398] ;  /* 0x00007300ff0777ac */ /* 0x000e620008000800 */
[----:B0-----:R-:W1:Y:S02]  /*0330*/  LDG.E R3, desc[UR4][R2.64] ;  /* 0x0000000402037981 */ /* 0x001e64000c1e1900 */
[----:B-1----:R-:W-:-:S13]  /*0340*/  ISETP.GE.AND P0, PT, R3, UR7, PT ;  /* 0x0000000703007c0c */ /* 0x002fda000bf06270 */
[----:B------:R-:W-:Y:S05]  /*0350*/  @!P0 BRA `(.L_x_6) ;  /* 0xfffffffc00448947 */ /* 0x000fea000383ffff */
[----:B------:R-:W-:Y:S05]  /*0360*/  EXIT ;  /* 0x000000000000794d */ /* 0x000fea0003800000 */
.L_x_7:
[----:B------:R-:W-:-:S00]  /*0370*/  BRA `(.L_x_7) ;  /* 0xfffffffc00fc7947 */ /* 0x000fc0000383ffff */
[----:B------:R-:W-:-:S00]  /*0380*/  NOP ;  /* 0x0000000000007918 */ /* 0x000fc00000000000 */
[----:B------:R-:W-:-:S00]  /*0390*/  NOP ;  /* 0x0000000000007918 */ /* 0x000fc00000000000 */
[----:B------:R-:W-:-:S00]  /*03a0*/  NOP ;  /* 0x0000000000007918 */ /* 0x000fc00000000000 */
[----:B------:R-:W-:-:S00]  /*03b0*/  NOP ;  /* 0x0000000000007918 */ /* 0x000fc00000000000 */
[----:B------:R-:W-:-:S00]  /*03c0*/  NOP ;  /* 0x0000000000007918 */ /* 0x000fc00000000000 */
[----:B------:R-:W-:-:S00]  /*03d0*/  NOP ;  /* 0x0000000000007918 */ /* 0x000fc00000000000 */
[----:B------:R-:W-:-:S00]  /*03e0*/  NOP ;  /* 0x0000000000007918 */ /* 0x000fc00000000000 */
[----:B------:R-:W-:-:S00]  /*03f0*/  NOP ;  /* 0x0000000000007918 */ /* 0x000fc00000000000 */
.L_x_8:


//--------------------- .nv.shared.reserved.0     --------------------------
	.section	.nv.shared.reserved.0,"aw",@nobits
	.weak		__nv_reservedSMEM_offset_0_alias
	.size		__nv_reservedSMEM_offset_0_alias, 0, 64
	.other		__nv_reservedSMEM_offset_0_alias,@"STO_CUDA_RESERVED_SHARED STV_DEFAULT"
__nv_reservedSMEM_offset_0_alias:
	.zero		0
	.zero		64


//--------------------- .nv.constant0._Z18eliminateMultiplesPiiS_i --------------------------
	.section	.nv.constant0._Z18eliminateMultiplesPiiS_i,"a",@progbits
	.sectionflags	@""
	.align	4
.nv.constant0._Z18eliminateMultiplesPiiS_i:
	.zero		924


//--------------------- SYMBOLS --------------------------

	.type		.nv.reservedSmem.offset0,@object
	.size		.nv.reservedSmem.offset0,0x4
